	.headerflags	@"EF_CUDA_TEXMODE_UNIFIED EF_CUDA_64BIT_ADDRESS EF_CUDA_ACCELERATORS EF_CUDA_SM90 EF_CUDA_VIRTUAL_SM(EF_CUDA_SM90)"
	.elftype	@"ET_EXEC"


//--------------------- .nv.info                  --------------------------
	.section	.nv.info,"",@"SHT_CUDA_INFO"
	.align	4


	//----- nvinfo : EIATTR_REGCOUNT
	.align		4
        /*0000*/ 	.byte	0x04, 0x2f
        /*0002*/ 	.short	(.L_3 - .L_2)
	.align		4
.L_2:
        /*0004*/ 	.word	index@(triton_poi_fused__native_batch_norm_legit_no_training_convolution_relu_threshold_backward_0)
        /*0008*/ 	.word	0x0000001a


	//----- nvinfo : EIATTR_MIN_STACK_SIZE
	.align		4
.L_3:
        /*000c*/ 	.byte	0x04, 0x12
        /*000e*/ 	.short	(.L_5 - .L_4)
	.align		4
.L_4:
        /*0010*/ 	.word	index@(triton_poi_fused__native_batch_norm_legit_no_training_convolution_relu_threshold_backward_0)
        /*0014*/ 	.word	0x00000000


	//----- nvinfo : EIATTR_FRAME_SIZE
	.align		4
.L_5:
        /*0018*/ 	.byte	0x04, 0x11
        /*001a*/ 	.short	(.L_7 - .L_6)
	.align		4
.L_6:
        /*001c*/ 	.word	index@(triton_poi_fused__native_batch_norm_legit_no_training_convolution_relu_threshold_backward_0)
        /*0020*/ 	.word	0x00000000


	//----- nvinfo : EIATTR_MIN_STACK_SIZE
	.align		4
.L_7:
        /*0024*/ 	.byte	0x04, 0x12
        /*0026*/ 	.short	(.L_9 - .L_8)
	.align		4
.L_8:
        /*0028*/ 	.word	index@(triton_poi_fused__native_batch_norm_legit_no_training_convolution_relu_threshold_backward_0)
        /*002c*/ 	.word	0x00000000
.L_9:


//--------------------- .nv.info.triton_poi_fused__native_batch_norm_legit_no_training_convolution_relu_threshold_backward_0 --------------------------
	.section	.nv.info.triton_poi_fused__native_batch_norm_legit_no_training_convolution_relu_threshold_backward_0,"",@"SHT_CUDA_INFO"
	.sectionflags	@""
	.align	4


	//----- nvinfo : EIATTR_CUDA_API_VERSION
	.align		4
        /*0000*/ 	.byte	0x04, 0x37
        /*0002*/ 	.short	(.L_11 - .L_10)
.L_10:
        /*0004*/ 	.word	0x0000007c


	//----- nvinfo : EIATTR_KPARAM_INFO
	.align		4
.L_11:
        /*0008*/ 	.byte	0x04, 0x17
        /*000a*/ 	.short	(.L_13 - .L_12)
.L_12:
        /*000c*/ 	.word	0x00000000
        /*0010*/ 	.short	0x0008
        /*0012*/ 	.short	0x0040
        /*0014*/ 	.byte	0x00, 0xf0, 0x11, 0x00


	//----- nvinfo : EIATTR_KPARAM_INFO
	.align		4
.L_13:
        /*0018*/ 	.byte	0x04, 0x17
        /*001a*/ 	.short	(.L_15 - .L_14)
.L_14:
        /*001c*/ 	.word	0x00000000
        /*0020*/ 	.short	0x0007
        /*0022*/ 	.short	0x0038
        /*0024*/ 	.byte	0x00, 0xf4, 0x21, 0x00


	//----- nvinfo : EIATTR_KPARAM_INFO
	.align		4
.L_15:
        /*0028*/ 	.byte	0x04, 0x17
        /*002a*/ 	.short	(.L_17 - .L_16)
.L_16:
        /*002c*/ 	.word	0x00000000
        /*0030*/ 	.short	0x0006
        /*0032*/ 	.short	0x0030
        /*0034*/ 	.byte	0x00, 0xf4, 0x21, 0x00


	//----- nvinfo : EIATTR_KPARAM_INFO
	.align		4
.L_17:
        /*0038*/ 	.byte	0x04, 0x17
        /*003a*/ 	.short	(.L_19 - .L_18)
.L_18:
        /*003c*/ 	.word	0x00000000
        /*0040*/ 	.short	0x0005
        /*0042*/ 	.short	0x0028
        /*0044*/ 	.byte	0x00, 0xf4, 0x21, 0x00


	//----- nvinfo : EIATTR_KPARAM_INFO
	.align		4
.L_19:
        /*0048*/ 	.byte	0x04, 0x17
        /*004a*/ 	.short	(.L_21 - .L_20)
.L_20:
        /*004c*/ 	.word	0x00000000
        /*0050*/ 	.short	0x0004
        /*0052*/ 	.short	0x0020
        /*0054*/ 	.byte	0x00, 0xf4, 0x21, 0x00


	//----- nvinfo : EIATTR_KPARAM_INFO
	.align		4
.L_21:
        /*0058*/ 	.byte	0x04, 0x17
        /*005a*/ 	.short	(.L_23 - .L_22)
.L_22:
        /*005c*/ 	.word	0x00000000
        /*0060*/ 	.short	0x0003
        /*0062*/ 	.short	0x0018
        /*0064*/ 	.byte	0x00, 0xf4, 0x21, 0x00


	//----- nvinfo : EIATTR_KPARAM_INFO
	.align		4
.L_23:
        /*0068*/ 	.byte	0x04, 0x17
        /*006a*/ 	.short	(.L_25 - .L_24)
.L_24:
        /*006c*/ 	.word	0x00000000
        /*0070*/ 	.short	0x0002
        /*0072*/ 	.short	0x0010
        /*0074*/ 	.byte	0x00, 0xf4, 0x21, 0x00


	//----- nvinfo : EIATTR_KPARAM_INFO
	.align		4
.L_25:
        /*0078*/ 	.byte	0x04, 0x17
        /*007a*/ 	.short	(.L_27 - .L_26)
.L_26:
        /*007c*/ 	.word	0x00000000
        /*0080*/ 	.short	0x0001
        /*0082*/ 	.short	0x0008
        /*0084*/ 	.byte	0x00, 0xf4, 0x21, 0x00


	//----- nvinfo : EIATTR_KPARAM_INFO
	.align		4
.L_27:
        /*0088*/ 	.byte	0x04, 0x17
        /*008a*/ 	.short	(.L_29 - .L_28)
.L_28:
        /*008c*/ 	.word	0x00000000
        /*0090*/ 	.short	0x0000
        /*0092*/ 	.short	0x0000
        /*0094*/ 	.byte	0x00, 0xf4, 0x21, 0x00


	//----- nvinfo : EIATTR_SPARSE_MMA_MASK
	.align		4
.L_29:
        /*0098*/ 	.byte	0x03, 0x50
        /*009a*/ 	.short	0x0000


	//----- nvinfo : EIATTR_MAXREG_COUNT
	.align		4
        /*009c*/ 	.byte	0x03, 0x1b
        /*009e*/ 	.short	0x00ff


	//----- nvinfo : EIATTR_EXIT_INSTR_OFFSETS
	.align		4
        /*00a0*/ 	.byte	0x04, 0x1c
        /*00a2*/ 	.short	(.L_31 - .L_30)


	//   ....[0]....
.L_30:
        /*00a4*/ 	.word	0x00000590


	//   ....[1]....
        /*00a8*/ 	.word	0x000005b0


	//----- nvinfo : EIATTR_REQNTID
	.align		4
.L_31:
        /*00ac*/ 	.byte	0x04, 0x10
        /*00ae*/ 	.short	(.L_33 - .L_32)
.L_32:
        /*00b0*/ 	.word	0x00000080
        /*00b4*/ 	.word	0x00000001
        /*00b8*/ 	.word	0x00000001


	//----- nvinfo : EIATTR_CBANK_PARAM_SIZE
	.align		4
.L_33:
        /*00bc*/ 	.byte	0x03, 0x19
        /*00be*/ 	.short	0x0044


	//----- nvinfo : EIATTR_PARAM_CBANK
	.align		4
        /*00c0*/ 	.byte	0x04, 0x0a
        /*00c2*/ 	.short	(.L_35 - .L_34)
	.align		4
.L_34:
        /*00c4*/ 	.word	index@(.nv.constant0.triton_poi_fused__native_batch_norm_legit_no_training_convolution_relu_threshold_backward_0)
        /*00c8*/ 	.short	0x0210
        /*00ca*/ 	.short	0x0044


	//----- nvinfo : EIATTR_SW_WAR
	.align		4
.L_35:
        /*00cc*/ 	.byte	0x04, 0x36
        /*00ce*/ 	.short	(.L_37 - .L_36)
.L_36:
        /*00d0*/ 	.word	0x00000008
.L_37:


//--------------------- .nv.callgraph             --------------------------
	.section	.nv.callgraph,"",@"SHT_CUDA_CALLGRAPH"
	.align	4
	.sectionentsize	8
	.align		4
        /*0000*/ 	.word	0x00000000
	.align		4
        /*0004*/ 	.word	0xffffffff
	.align		4
        /*0008*/ 	.word	0x00000000
	.align		4
        /*000c*/ 	.word	0xfffffffe
	.align		4
        /*0010*/ 	.word	0x00000000
	.align		4
        /*0014*/ 	.word	0xfffffffd
	.align		4
        /*0018*/ 	.word	0x00000000
	.align		4
        /*001c*/ 	.word	0xfffffffc


//--------------------- .nv.constant4             --------------------------
	.section	.nv.constant4,"a",@progbits
	.align	8
	.align		8
.nv.constant4:
        /*0000*/ 	.dword	_$_str
	.align		8
        /*0008*/ 	.dword	_$_str_$_2


//--------------------- .text.triton_poi_fused__native_batch_norm_legit_no_training_convolution_relu_threshold_backward_0 --------------------------
	.section	.text.triton_poi_fused__native_batch_norm_legit_no_training_convolution_relu_threshold_backward_0,"ax",@progbits
	.align	128
        .global         triton_poi_fused__native_batch_norm_legit_no_training_convolution_relu_threshold_backward_0
        .type           triton_poi_fused__native_batch_norm_legit_no_training_convolution_relu_threshold_backward_0,@function
        .size           triton_poi_fused__native_batch_norm_legit_no_training_convolution_relu_threshold_backward_0,(.L_x_1 - triton_poi_fused__native_batch_norm_legit_no_training_convolution_relu_threshold_backward_0)
        .other          triton_poi_fused__native_batch_norm_legit_no_training_convolution_relu_threshold_backward_0,@"STO_CUDA_ENTRY STV_DEFAULT"
triton_poi_fused__native_batch_norm_legit_no_training_convolution_relu_threshold_backward_0:
.text.triton_poi_fused__native_batch_norm_legit_no_training_convolution_relu_threshold_backward_0:
[----:B------:R-:W0:Y:S01]  /*0000*/  LDC R1, c[0x0][0x28] ;  /* 0x00000a00ff017b82 */ /* 0x000e220000000800 */
[----:B------:R-:W1:Y:S01]  /*0010*/  S2R R0, SR_TID.X ;  /* 0x0000000000007919 */ /* 0x000e620000002100 */
[----:B------:R-:W-:Y:S01]  /*0020*/  CS2R R14, SRZ ;  /* 0x00000000000e7805 */ /* 0x000fe2000001ff00 */
[----:B------:R-:W-:-:S05]  /*0030*/  ULDC.64 UR4, c[0x0][0x208] ;  /* 0x0000820000047ab9 */ /* 0x000fca0000000a00 */
[----:B------:R-:W2:Y:S01]  /*0040*/  LDC.64 R16, c[0x0][0x218] ;  /* 0x00008600ff107b82 */ /* 0x000ea20000000a00 */
[----:B------:R-:W3:Y:S07]  /*0050*/  S2R R5, SR_CTAID.X ;  /* 0x0000000000057919 */ /* 0x000eee0000002500 */
[----:B------:R-:W4:Y:S08]  /*0060*/  LDC.64 R22, c[0x0][0x210] ;  /* 0x00008400ff167b82 */ /* 0x000f300000000a00 */
[----:B------:R-:W5:Y:S08]  /*0070*/  LDC.64 R20, c[0x0][0x220] ;  /* 0x00008800ff147b82 */ /* 0x000f700000000a00 */
[----:B------:R-:W2:Y:S08]  /*0080*/  LDC.64 R8, c[0x0][0x230] ;  /* 0x00008c00ff087b82 */ /* 0x000eb00000000a00 */
[----:B------:R-:W2:Y:S01]  /*0090*/  LDC.64 R6, c[0x0][0x238] ;  /* 0x00008e00ff067b82 */ /* 0x000ea20000000a00 */
[----:B-1----:R-:W-:Y:S01]  /*00a0*/  IMAD.SHL.U32 R0, R0, 0x2, RZ ;  /* 0x0000000200007824 */ /* 0x002fe200078e00ff */
[----:B---3--:R-:W-:-:S02]  /*00b0*/  SHF.R.S32.HI R3, RZ, 0x17, R5 ;  /* 0x00000017ff037819 */ /* 0x008fc40000011405 */
[----:B------:R-:W-:Y:S02]  /*00c0*/  CS2R R12, SRZ ;  /* 0x00000000000c7805 */ /* 0x000fe4000001ff00 */
[----:B------:R-:W-:Y:S01]  /*00d0*/  CS2R R10, SRZ ;  /* 0x00000000000a7805 */ /* 0x000fe2000001ff00 */
[----:B------:R-:W-:Y:S01]  /*00e0*/  ULDC.64 UR6, c[0x0][0x248] ;  /* 0x0000920000067ab9 */ /* 0x000fe20000000a00 */
[----:B------:R-:W-:Y:S02]  /*00f0*/  LOP3.LUT R0, R0, 0xfe, RZ, 0xc0, !PT ;  /* 0x000000fe00007812 */ /* 0x000fe400078ec0ff */
[----:B------:R-:W-:-:S03]  /*0100*/  SGXT R3, R3, 0x1 ;  /* 0x000000010303781a */ /* 0x000fc60000000200 */
[----:B------:R-:W-:Y:S02]  /*0110*/  IMAD R0, R5, 0x100, R0 ;  /* 0x0000010005007824 */ /* 0x000fe400078e0200 */
[----:B------:R-:W1:Y:S03]  /*0120*/  LDC.64 R4, c[0x0][0x228] ;  /* 0x00008a00ff047b82 */ /* 0x000e660000000a00 */
[----:B------:R-:W-:Y:S02]  /*0130*/  LEA.HI R3, R3, R0, RZ, 0x4 ;  /* 0x0000000003037211 */ /* 0x000fe400078f20ff */
[----:B------:R-:W-:Y:S02]  /*0140*/  ISETP.GE.AND P0, PT, R0, 0x100, PT ;  /* 0x000001000000780c */ /* 0x000fe40003f06270 */
[----:B------:R-:W-:-:S04]  /*0150*/  SHF.R.S32.HI R3, RZ, 0x4, R3 ;  /* 0x00000004ff037819 */ /* 0x000fc80000011403 */
[----:B------:R-:W-:-:S04]  /*0160*/  LEA.HI R2, R3, R3, RZ, 0x2 ;  /* 0x0000000303027211 */ /* 0x000fc800078f10ff */
[----:B------:R-:W-:-:S05]  /*0170*/  LOP3.LUT R2, R2, 0xfffffffc, RZ, 0xc0, !PT ;  /* 0xfffffffc02027812 */ /* 0x000fca00078ec0ff */
[----:B------:R-:W-:-:S04]  /*0180*/  IMAD.IADD R19, R3, 0x1, -R2 ;  /* 0x0000000103137824 */ /* 0x000fc800078e0a02 */
[----:B-1----:R-:W-:-:S05]  /*0190*/  IMAD.WIDE R4, R19, 0x4, R4 ;  /* 0x0000000413047825 */ /* 0x002fca00078e0204 */
[----:B------:R-:W3:Y:S04]  /*01a0*/  @!P0 LDG.E.EL R15, desc[UR4][R4.64] ;  /* 0x00000004040f8981 */ /* 0x000ee8000c2e1900 */
[----:B------:R4:W3:Y:S01]  /*01b0*/  @!P0 LDG.E.EL R14, desc[UR4][R4.64] ;  /* 0x00000004040e8981 */ /* 0x0008e2000c2e1900 */
[----:B------:R-:W-:Y:S01]  /*01c0*/  CS2R R2, SRZ ;  /* 0x0000000000027805 */ /* 0x000fe2000001ff00 */
[----:B--2---:R-:W-:-:S05]  /*01d0*/  IMAD.WIDE R16, R19, 0x4, R16 ;  /* 0x0000000413107825 */ /* 0x004fca00078e0210 */
[----:B------:R-:W2:Y:S01]  /*01e0*/  @!P0 LDG.E.EL R13, desc[UR4][R16.64] ;  /* 0x00000004100d8981 */ /* 0x000ea2000c2e1900 */
[----:B----4-:R-:W-:-:S03]  /*01f0*/  IMAD.WIDE R4, R0, 0x4, R22 ;  /* 0x0000000400047825 */ /* 0x010fc600078e0216 */
[----:B------:R-:W4:Y:S01]  /*0200*/  @!P0 LDG.E.EL R12, desc[UR4][R16.64] ;  /* 0x00000004100c8981 */ /* 0x000f22000c2e1900 */
[----:B-----5:R-:W-:-:S03]  /*0210*/  IMAD.WIDE R22, R19, 0x4, R20 ;  /* 0x0000000413167825 */ /* 0x020fc600078e0214 */
[----:B------:R-:W4:Y:S01]  /*0220*/  @!P0 LDG.E.64 R2, desc[UR4][R4.64] ;  /* 0x0000000404028981 */ /* 0x000f22000c1e1b00 */
[----:B------:R-:W-:Y:S01]  /*0230*/  CS2R R20, SRZ ;  /* 0x0000000000147805 */ /* 0x000fe2000001ff00 */
[C---:B0-----:R-:W-:Y:S02]  /*0240*/  IMAD.WIDE R8, R19.reuse, 0x4, R8 ;  /* 0x0000000413087825 */ /* 0x041fe400078e0208 */
[----:B------:R-:W5:Y:S02]  /*0250*/  @!P0 LDG.E.EL R11, desc[UR4][R22.64] ;  /* 0x00000004160b8981 */ /* 0x000f64000c2e1900 */
[----:B------:R-:W-:Y:S02]  /*0260*/  IMAD.WIDE R6, R19, 0x4, R6 ;  /* 0x0000000413067825 */ /* 0x000fe400078e0206 */
[----:B------:R-:W2:Y:S01]  /*0270*/  @!P0 LDG.E.EL R10, desc[UR4][R22.64] ;  /* 0x00000004160a8981 */ /* 0x000ea2000c2e1900 */
[----:B------:R-:W-:-:S03]  /*0280*/  CS2R R18, SRZ ;  /* 0x0000000000127805 */ /* 0x000fc6000001ff00 */
[----:B------:R-:W2:Y:S04]  /*0290*/  @!P0 LDG.E.EL R21, desc[UR4][R8.64] ;  /* 0x0000000408158981 */ /* 0x000ea8000c2e1900 */
[----:B------:R-:W2:Y:S04]  /*02a0*/  @!P0 LDG.E.EL R20, desc[UR4][R8.64] ;  /* 0x0000000408148981 */ /* 0x000ea8000c2e1900 */
[----:B------:R-:W2:Y:S04]  /*02b0*/  @!P0 LDG.E.EL R19, desc[UR4][R6.64] ;  /* 0x0000000406138981 */ /* 0x000ea8000c2e1900 */
[----:B------:R0:W2:Y:S02]  /*02c0*/  @!P0 LDG.E.EL R18, desc[UR4][R6.64] ;  /* 0x0000000406128981 */ /* 0x0000a4000c2e1900 */
[----:B0-----:R-:W-:-:S02]  /*02d0*/  IMAD.MOV.U32 R6, RZ, RZ, 0x3e800000 ;  /* 0x3e800000ff067424 */ /* 0x001fc400078e00ff */
[----:B---3--:R-:W-:Y:S01]  /*02e0*/  FADD R15, R15, 9.9999997473787516356e-06 ;  /* 0x3727c5ac0f0f7421 */ /* 0x008fe20000000000 */
[----:B------:R-:W-:-:S03]  /*02f0*/  FADD R14, R14, 9.9999997473787516356e-06 ;  /* 0x3727c5ac0e0e7421 */ /* 0x000fc60000000000 */
[----:B------:R-:W0:Y:S08]  /*0300*/  MUFU.SQRT R16, R15 ;  /* 0x0000000f00107308 */ /* 0x000e300000002000 */
[----:B------:R-:W1:Y:S01]  /*0310*/  MUFU.SQRT R17, R14 ;  /* 0x0000000e00117308 */ /* 0x000e620000002000 */
[C---:B0-----:R-:W-:Y:S02]  /*0320*/  FSETP.GT.AND P1, PT, R16.reuse, 8.50705917302346158658e+37, PT ;  /* 0x7e8000001000780b */ /* 0x041fe40003f24000 */
[----:B------:R-:W-:-:S02]  /*0330*/  FSETP.GEU.AND P3, PT, R16, 1.175494350822287508e-38, PT ;  /* 0x008000001000780b */ /* 0x000fc40003f6e000 */
[C---:B-1----:R-:W-:Y:S02]  /*0340*/  FSETP.GT.AND P2, PT, R17.reuse, 8.50705917302346158658e+37, PT ;  /* 0x7e8000001100780b */ /* 0x042fe40003f44000 */
[----:B------:R-:W-:-:S07]  /*0350*/  FSETP.GEU.AND P4, PT, R17, 1.175494350822287508e-38, PT ;  /* 0x008000001100780b */ /* 0x000fce0003f8e000 */
[----:B------:R-:W-:-:S04]  /*0360*/  @P1 FMUL R16, R16, 0.25 ;  /* 0x3e80000010101820 */ /* 0x000fc80000400000 */
[----:B------:R-:W-:Y:S01]  /*0370*/  @!P3 FMUL R16, R16, 16777216 ;  /* 0x4b8000001010b820 */ /* 0x000fe20000400000 */
[----:B------:R-:W-:-:S04]  /*0380*/  @P2 FMUL R17, R17, 0.25 ;  /* 0x3e80000011112820 */ /* 0x000fc80000400000 */
[----:B------:R-:W-:Y:S01]  /*0390*/  @!P4 FMUL R17, R17, 16777216 ;  /* 0x4b8000001111c820 */ /* 0x000fe20000400000 */
[----:B------:R-:W0:Y:S01]  /*03a0*/  MUFU.RCP R16, R16 ;  /* 0x0000001000107308 */ /* 0x000e220000001000 */
[C---:B------:R-:W-:Y:S02]  /*03b0*/  FSEL R7, R6.reuse, 1, P1 ;  /* 0x3f80000006077808 */ /* 0x040fe40000800000 */
[----:B------:R-:W-:-:S05]  /*03c0*/  FSEL R6, R6, 1, P2 ;  /* 0x3f80000006067808 */ /* 0x000fca0001000000 */
[----:B------:R-:W1:Y:S01]  /*03d0*/  MUFU.RCP R17, R17 ;  /* 0x0000001100117308 */ /* 0x000e620000001000 */
[----:B------:R-:W-:Y:S01]  /*03e0*/  @!P3 FMUL R7, R7, 16777216 ;  /* 0x4b8000000707b820 */ /* 0x000fe20000400000 */
[----:B------:R-:W-:Y:S01]  /*03f0*/  @!P4 FMUL R6, R6, 16777216 ;  /* 0x4b8000000606c820 */ /* 0x000fe20000400000 */
[----:B----4-:R-:W-:Y:S01]  /*0400*/  FADD R3, R12, R3 ;  /* 0x000000030c037221 */ /* 0x010fe20000000000 */
[----:B--2---:R-:W-:Y:S01]  /*0410*/  FADD R2, R13, R2 ;  /* 0x000000020d027221 */ /* 0x004fe20000000000 */
[----:B0-----:R-:W-:Y:S02]  /*0420*/  FMUL R8, R16, R7 ;  /* 0x0000000710087220 */ /* 0x001fe40000400000 */
[----:B------:R-:W-:Y:S01]  /*0430*/  FADD R10, R3, -R10 ;  /* 0x8000000a030a7221 */ /* 0x000fe20000000000 */
[----:B-----5:R-:W-:Y:S01]  /*0440*/  FADD R11, R2, -R11 ;  /* 0x8000000b020b7221 */ /* 0x020fe20000000000 */
[----:B-1----:R-:W-:Y:S02]  /*0450*/  FMUL R9, R17, R6 ;  /* 0x0000000611097220 */ /* 0x002fe40000400000 */
[----:B------:R-:W0:Y:S01]  /*0460*/  LDC.64 R6, c[0x0][0x240] ;  /* 0x00009000ff067b82 */ /* 0x000e220000000a00 */
[----:B------:R-:W-:Y:S01]  /*0470*/  FMUL R11, R8, R11 ;  /* 0x0000000b080b7220 */ /* 0x000fe20000400000 */
[----:B------:R-:W-:-:S03]  /*0480*/  FMUL R10, R9, R10 ;  /* 0x0000000a090a7220 */ /* 0x000fc60000400000 */
[----:B------:R-:W-:Y:S01]  /*0490*/  FFMA R11, R11, R21, R18 ;  /* 0x000000150b0b7223 */ /* 0x000fe20000000012 */
[----:B------:R-:W-:-:S04]  /*04a0*/  FFMA R10, R10, R20, R19 ;  /* 0x000000140a0a7223 */ /* 0x000fc80000000013 */
[C---:B------:R-:W-:Y:S02]  /*04b0*/  FSETP.GEU.AND P2, PT, R11.reuse, RZ, PT ;  /* 0x000000ff0b00720b */ /* 0x040fe40003f4e000 */
[C---:B------:R-:W-:Y:S02]  /*04c0*/  FSETP.GEU.AND P1, PT, R10.reuse, RZ, PT ;  /* 0x000000ff0a00720b */ /* 0x040fe40003f2e000 */
[----:B------:R-:W-:Y:S02]  /*04d0*/  FSEL R12, R11, RZ, P2 ;  /* 0x000000ff0b0c7208 */ /* 0x000fe40001000000 */
[----:B------:R-:W-:Y:S02]  /*04e0*/  FSEL R13, R10, RZ, P1 ;  /* 0x000000ff0a0d7208 */ /* 0x000fe40000800000 */
[----:B------:R-:W-:Y:S02]  /*04f0*/  FSETP.GTU.AND P3, PT, R12, RZ, PT ;  /* 0x000000ff0c00720b */ /* 0x000fe40003f6c000 */
[----:B------:R-:W-:-:S02]  /*0500*/  FSETP.GTU.AND P2, PT, R13, RZ, PT ;  /* 0x000000ff0d00720b */ /* 0x000fc40003f4c000 */
[----:B------:R-:W-:Y:S01]  /*0510*/  IADD3 R8, P1, R0, UR6, RZ ;  /* 0x0000000600087c10 */ /* 0x000fe2000ff3e0ff */
[C---:B0-----:R-:W-:Y:S01]  /*0520*/  IMAD.WIDE R6, R0.reuse, 0x4, R6 ;  /* 0x0000000400067825 */ /* 0x041fe200078e0206 */
[----:B------:R-:W-:Y:S01]  /*0530*/  SEL R11, RZ, 0x100, P2 ;  /* 0x00000100ff0b7807 */ /* 0x000fe20001000000 */
[----:B------:R0:W-:Y:S01]  /*0540*/  @!P0 STG.E.64 desc[UR4][R4.64], R2 ;  /* 0x0000000204008986 */ /* 0x0001e2000c101b04 */
[----:B------:R-:W-:Y:S02]  /*0550*/  SEL R10, RZ, 0x1, P3 ;  /* 0x00000001ff0a7807 */ /* 0x000fe40001800000 */
[----:B------:R-:W-:Y:S01]  /*0560*/  LEA.HI.X.SX32 R9, R0, UR7, 0x1, P1 ;  /* 0x0000000700097c11 */ /* 0x000fe200088f0eff */
[----:B------:R0:W-:Y:S02]  /*0570*/  @!P0 STG.E.64 desc[UR4][R6.64], R12 ;  /* 0x0000000c06008986 */ /* 0x0001e4000c101b04 */
[----:B------:R-:W-:Y:S01]  /*0580*/  IMAD.IADD R11, R10, 0x1, R11 ;  /* 0x000000010a0b7824 */ /* 0x000fe200078e020b */
[----:B0-----:R-:W-:Y:S06]  /*0590*/  @P0 EXIT ;  /* 0x000000000000094d */ /* 0x001fec0003800000 */
[----:B------:R-:W-:Y:S01]  /*05a0*/  STG.E.U16 desc[UR4][R8.64], R11 ;  /* 0x0000000b08007986 */ /* 0x000fe2000c101504 */
[----:B------:R-:W-:Y:S05]  /*05b0*/  EXIT ;  /* 0x000000000000794d */ /* 0x000fea0003800000 */
.L_x_0:
[----:B------:R-:W-:-:S00]  /*05c0*/  BRA `(.L_x_0) ;  /* 0xfffffffc00fc7947 */ /* 0x000fc0000383ffff */
[----:B------:R-:W-:-:S00]  /*05d0*/  NOP ;  /* 0x0000000000007918 */ /* 0x000fc00000000000 */
        /* <DEDUP_REMOVED lines=10> */
.L_x_1:


//--------------------- .nv.global.init           --------------------------
	.section	.nv.global.init,"aw",@progbits
.nv.global.init:
	.type		_$_str,@object
	.size		_$_str,(_$_str_$_2 - _$_str)
_$_str:
        /*0000*/ 	.byte	0x5f, 0x5f, 0x43, 0x55, 0x44, 0x41, 0x5f, 0x46, 0x54, 0x5a, 0x00
	.type		_$_str_$_2,@object
	.size		_$_str_$_2,(.L_1 - _$_str_$_2)
_$_str_$_2:
        /*000b*/ 	.byte	0x5f, 0x5f, 0x43, 0x55, 0x44, 0x41, 0x5f, 0x50, 0x52, 0x45, 0x43, 0x5f, 0x53, 0x51, 0x52, 0x54
        /*001b*/ 	.byte	0x00
.L_1:


//--------------------- .nv.constant0.triton_poi_fused__native_batch_norm_legit_no_training_convolution_relu_threshold_backward_0 --------------------------
	.section	.nv.constant0.triton_poi_fused__native_batch_norm_legit_no_training_convolution_relu_threshold_backward_0,"a",@progbits
	.sectionflags	@""
	.align	4
.nv.constant0.triton_poi_fused__native_batch_norm_legit_no_training_convolution_relu_threshold_backward_0:
	.zero		596
